	.headerflags	@"EF_CUDA_TEXMODE_UNIFIED EF_CUDA_64BIT_ADDRESS EF_CUDA_ACCELERATORS EF_CUDA_SM90 EF_CUDA_VIRTUAL_SM(EF_CUDA_SM90)"
	.elftype	@"ET_EXEC"


//--------------------- .nv.info                  --------------------------
	.section	.nv.info,"",@"SHT_CUDA_INFO"
	.align	4


	//----- nvinfo : EIATTR_REGCOUNT
	.align		4
        /*0000*/ 	.byte	0x04, 0x2f
        /*0002*/ 	.short	(.L_1 - .L_0)
	.align		4
.L_0:
        /*0004*/ 	.word	index@(triton_poi_fused_convolution_2)
        /*0008*/ 	.word	0x0000000c


	//----- nvinfo : EIATTR_MIN_STACK_SIZE
	.align		4
.L_1:
        /*000c*/ 	.byte	0x04, 0x12
        /*000e*/ 	.short	(.L_3 - .L_2)
	.align		4
.L_2:
        /*0010*/ 	.word	index@(triton_poi_fused_convolution_2)
        /*0014*/ 	.word	0x00000000


	//----- nvinfo : EIATTR_FRAME_SIZE
	.align		4
.L_3:
        /*0018*/ 	.byte	0x04, 0x11
        /*001a*/ 	.short	(.L_5 - .L_4)
	.align		4
.L_4:
        /*001c*/ 	.word	index@(triton_poi_fused_convolution_2)
        /*0020*/ 	.word	0x00000000


	//----- nvinfo : EIATTR_MIN_STACK_SIZE
	.align		4
.L_5:
        /*0024*/ 	.byte	0x04, 0x12
        /*0026*/ 	.short	(.L_7 - .L_6)
	.align		4
.L_6:
        /*0028*/ 	.word	index@(triton_poi_fused_convolution_2)
        /*002c*/ 	.word	0x00000000
.L_7:


//--------------------- .nv.info.triton_poi_fused_convolution_2 --------------------------
	.section	.nv.info.triton_poi_fused_convolution_2,"",@"SHT_CUDA_INFO"
	.sectionflags	@""
	.align	4


	//----- nvinfo : EIATTR_CUDA_API_VERSION
	.align		4
        /*0000*/ 	.byte	0x04, 0x37
        /*0002*/ 	.short	(.L_9 - .L_8)
.L_8:
        /*0004*/ 	.word	0x0000007c


	//----- nvinfo : EIATTR_KPARAM_INFO
	.align		4
.L_9:
        /*0008*/ 	.byte	0x04, 0x17
        /*000a*/ 	.short	(.L_11 - .L_10)
.L_10:
        /*000c*/ 	.word	0x00000000
        /*0010*/ 	.short	0x0002
        /*0012*/ 	.short	0x0010
        /*0014*/ 	.byte	0x00, 0xf0, 0x11, 0x00


	//----- nvinfo : EIATTR_KPARAM_INFO
	.align		4
.L_11:
        /*0018*/ 	.byte	0x04, 0x17
        /*001a*/ 	.short	(.L_13 - .L_12)
.L_12:
        /*001c*/ 	.word	0x00000000
        /*0020*/ 	.short	0x0001
        /*0022*/ 	.short	0x0008
        /*0024*/ 	.byte	0x00, 0xf4, 0x21, 0x00


	//----- nvinfo : EIATTR_KPARAM_INFO
	.align		4
.L_13:
        /*0028*/ 	.byte	0x04, 0x17
        /*002a*/ 	.short	(.L_15 - .L_14)
.L_14:
        /*002c*/ 	.word	0x00000000
        /*0030*/ 	.short	0x0000
        /*0032*/ 	.short	0x0000
        /*0034*/ 	.byte	0x00, 0xf4, 0x21, 0x00


	//----- nvinfo : EIATTR_SPARSE_MMA_MASK
	.align		4
.L_15:
        /*0038*/ 	.byte	0x03, 0x50
        /*003a*/ 	.short	0x0000


	//----- nvinfo : EIATTR_MAXREG_COUNT
	.align		4
        /*003c*/ 	.byte	0x03, 0x1b
        /*003e*/ 	.short	0x00ff


	//----- nvinfo : EIATTR_EXIT_INSTR_OFFSETS
	.align		4
        /*0040*/ 	.byte	0x04, 0x1c
        /*0042*/ 	.short	(.L_17 - .L_16)


	//   ....[0]....
.L_16:
        /*0044*/ 	.word	0x00000170


	//   ....[1]....
        /*0048*/ 	.word	0x00000190


	//----- nvinfo : EIATTR_REQNTID
	.align		4
.L_17:
        /*004c*/ 	.byte	0x04, 0x10
        /*004e*/ 	.short	(.L_19 - .L_18)
.L_18:
        /*0050*/ 	.word	0x00000080
        /*0054*/ 	.word	0x00000001
        /*0058*/ 	.word	0x00000001


	//----- nvinfo : EIATTR_CBANK_PARAM_SIZE
	.align		4
.L_19:
        /*005c*/ 	.byte	0x03, 0x19
        /*005e*/ 	.short	0x0014


	//----- nvinfo : EIATTR_PARAM_CBANK
	.align		4
        /*0060*/ 	.byte	0x04, 0x0a
        /*0062*/ 	.short	(.L_21 - .L_20)
	.align		4
.L_20:
        /*0064*/ 	.word	index@(.nv.constant0.triton_poi_fused_convolution_2)
        /*0068*/ 	.short	0x0210
        /*006a*/ 	.short	0x0014


	//----- nvinfo : EIATTR_SW_WAR
	.align		4
.L_21:
        /*006c*/ 	.byte	0x04, 0x36
        /*006e*/ 	.short	(.L_23 - .L_22)
.L_22:
        /*0070*/ 	.word	0x00000008
.L_23:


//--------------------- .nv.callgraph             --------------------------
	.section	.nv.callgraph,"",@"SHT_CUDA_CALLGRAPH"
	.align	4
	.sectionentsize	8
	.align		4
        /*0000*/ 	.word	0x00000000
	.align		4
        /*0004*/ 	.word	0xffffffff
	.align		4
        /*0008*/ 	.word	0x00000000
	.align		4
        /*000c*/ 	.word	0xfffffffe
	.align		4
        /*0010*/ 	.word	0x00000000
	.align		4
        /*0014*/ 	.word	0xfffffffd
	.align		4
        /*0018*/ 	.word	0x00000000
	.align		4
        /*001c*/ 	.word	0xfffffffc


//--------------------- .text.triton_poi_fused_convolution_2 --------------------------
	.section	.text.triton_poi_fused_convolution_2,"ax",@progbits
	.align	128
        .global         triton_poi_fused_convolution_2
        .type           triton_poi_fused_convolution_2,@function
        .size           triton_poi_fused_convolution_2,(.L_x_1 - triton_poi_fused_convolution_2)
        .other          triton_poi_fused_convolution_2,@"STO_CUDA_ENTRY STV_DEFAULT"
triton_poi_fused_convolution_2:
.text.triton_poi_fused_convolution_2:
[----:B------:R-:W0:Y:S02]  /*0000*/  LDC R1, c[0x0][0x28] ;  /* 0x00000a00ff017b82 */ /* 0x000e240000000800 */
[----:B------:R-:W1:Y:S01]  /*0010*/  S2R R0, SR_TID.X ;  /* 0x0000000000007919 */ /* 0x000e620000002100 */
[----:B------:R-:W2:Y:S01]  /*0020*/  LDC.64 R2, c[0x0][0x210] ;  /* 0x00008400ff027b82 */ /* 0x000ea20000000a00 */
[----:B------:R-:W-:Y:S01]  /*0030*/  ULDC.64 UR4, c[0x0][0x208] ;  /* 0x0000820000047ab9 */ /* 0x000fe20000000a00 */
[----:B------:R-:W3:Y:S01]  /*0040*/  S2R R7, SR_CTAID.X ;  /* 0x0000000000077919 */ /* 0x000ee20000002500 */
[----:B-1----:R-:W-:Y:S02]  /*0050*/  LOP3.LUT R0, R0, 0x7f, RZ, 0xc0, !PT ;  /* 0x0000007f00007812 */ /* 0x002fe400078ec0ff */
[----:B---3--:R-:W-:-:S03]  /*0060*/  SHF.R.S32.HI R4, RZ, 0x18, R7 ;  /* 0x00000018ff047819 */ /* 0x008fc60000011407 */
[----:B------:R-:W-:Y:S01]  /*0070*/  IMAD R7, R7, 0x80, R0 ;  /* 0x0000008007077824 */ /* 0x000fe200078e0200 */
[----:B------:R-:W-:-:S03]  /*0080*/  SGXT R0, R4, 0x1 ;  /* 0x000000010400781a */ /* 0x000fc60000000200 */
[C---:B--2---:R-:W-:Y:S01]  /*0090*/  IMAD.WIDE R2, R7.reuse, 0x4, R2 ;  /* 0x0000000407027825 */ /* 0x044fe200078e0202 */
[----:B------:R-:W1:Y:S01]  /*00a0*/  LDC.64 R4, c[0x0][0x218] ;  /* 0x00008600ff047b82 */ /* 0x000e620000000a00 */
[----:B------:R-:W-:Y:S02]  /*00b0*/  ISETP.GE.AND P0, PT, R7, 0x200, PT ;  /* 0x000002000700780c */ /* 0x000fe40003f06270 */
[----:B------:R-:W-:Y:S01]  /*00c0*/  LEA.HI R0, R0, R7, RZ, 0x4 ;  /* 0x0000000700007211 */ /* 0x000fe200078f20ff */
[----:B------:R-:W-:-:S03]  /*00d0*/  IMAD.MOV.U32 R7, RZ, RZ, RZ ;  /* 0x000000ffff077224 */ /* 0x000fc600078e00ff */
[----:B------:R-:W-:-:S04]  /*00e0*/  SHF.R.S32.HI R0, RZ, 0x4, R0 ;  /* 0x00000004ff007819 */ /* 0x000fc80000011400 */
[----:B------:R-:W-:-:S04]  /*00f0*/  LEA.HI R6, R0, R0, RZ, 0x3 ;  /* 0x0000000000067211 */ /* 0x000fc800078f18ff */
[----:B------:R-:W-:-:S05]  /*0100*/  LOP3.LUT R9, R6, 0xfffffff8, RZ, 0xc0, !PT ;  /* 0xfffffff806097812 */ /* 0x000fca00078ec0ff */
[----:B------:R-:W-:Y:S02]  /*0110*/  IMAD.IADD R9, R0, 0x1, -R9 ;  /* 0x0000000100097824 */ /* 0x000fe400078e0a09 */
[----:B------:R-:W-:Y:S02]  /*0120*/  IMAD.MOV.U32 R0, RZ, RZ, RZ ;  /* 0x000000ffff007224 */ /* 0x000fe400078e00ff */
[----:B-1----:R-:W-:-:S04]  /*0130*/  IMAD.WIDE R4, R9, 0x4, R4 ;  /* 0x0000000409047825 */ /* 0x002fc800078e0204 */
[----:B------:R-:W2:Y:S04]  /*0140*/  @!P0 LDG.E R0, desc[UR4][R2.64] ;  /* 0x0000000402008981 */ /* 0x000ea8000c1e1900 */
[----:B------:R-:W2:Y:S02]  /*0150*/  @!P0 LDG.E.EL R7, desc[UR4][R4.64] ;  /* 0x0000000404078981 */ /* 0x000ea4000c2e1900 */
[----:B--2---:R-:W-:Y:S01]  /*0160*/  FADD R7, R7, R0 ;  /* 0x0000000007077221 */ /* 0x004fe20000000000 */
[----:B------:R-:W-:Y:S06]  /*0170*/  @P0 EXIT ;  /* 0x000000000000094d */ /* 0x000fec0003800000 */
[----:B------:R-:W-:Y:S01]  /*0180*/  STG.E desc[UR4][R2.64], R7 ;  /* 0x0000000702007986 */ /* 0x000fe2000c101904 */
[----:B------:R-:W-:Y:S05]  /*0190*/  EXIT ;  /* 0x000000000000794d */ /* 0x000fea0003800000 */
.L_x_0:
[----:B------:R-:W-:-:S00]  /*01a0*/  BRA `(.L_x_0) ;  /* 0xfffffffc00fc7947 */ /* 0x000fc0000383ffff */
[----:B------:R-:W-:-:S00]  /*01b0*/  NOP ;  /* 0x0000000000007918 */ /* 0x000fc00000000000 */
        /* <DEDUP_REMOVED lines=12> */
.L_x_1:


//--------------------- .nv.constant0.triton_poi_fused_convolution_2 --------------------------
	.section	.nv.constant0.triton_poi_fused_convolution_2,"a",@progbits
	.sectionflags	@""
	.align	4
.nv.constant0.triton_poi_fused_convolution_2:
	.zero		548
